//
// Generated by NVIDIA NVVM Compiler
//
// Compiler Build ID: CL-36424714
// Cuda compilation tools, release 13.0, V13.0.88
// Based on NVVM 20.0.0
//

.version 9.0
.target sm_100
.address_size 64

	// .globl	_Z11forward_algv

.visible .entry _Z11forward_algv()
{


	ret;

}


// ===== COMPILED SASS (sm_100) =====

	.target	sm_100

	.elftype	@"ET_EXEC"


//--------------------- .note.nv.tkinfo           --------------------------
	.section	.note.nv.tkinfo,"",@"SHT_NOTE"
	.sectionflags	@"SHF_NOTE_NV_TKINFO"
	.tkinfo
        /*0018*/ 	.word	0x00000002
        /*0030*/ 	.string	""
        /*0030*/ 	.string	"ptxas"
        /*0030*/ 	.string	"Cuda compilation tools, release 13.0, V13.0.88"
        /*0030*/ 	.string	"Build cuda_13.0.r13.0/compiler.36424714_0"
        /*0030*/ 	.string	"-arch sm_100 -m 64 "



//--------------------- .note.nv.cuinfo           --------------------------
	.section	.note.nv.cuinfo,"",@"SHT_NOTE"
	.sectionflags	@"SHF_NOTE_NV_CUINFO"
        /*0018*/ 	.short	0x0002
        /*001a*/ 	.short	0x0064
        /*001c*/ 	.short	0x0082
	.zero		2


//--------------------- .nv.info                  --------------------------
	.section	.nv.info,"",@"SHT_CUDA_INFO"
	.align	4


	//----- nvinfo : EIATTR_REGCOUNT
	.align		4
        /*0000*/ 	.byte	0x04, 0x2f
        /*0002*/ 	.short	(.L_1 - .L_0)
	.align		4
.L_0:
        /*0004*/ 	.word	index@(_Z11forward_algv)
        /*0008*/ 	.word	0x00000004


	//----- nvinfo : EIATTR_FRAME_SIZE
	.align		4
.L_1:
        /*000c*/ 	.byte	0x04, 0x11
        /*000e*/ 	.short	(.L_3 - .L_2)
	.align		4
.L_2:
        /*0010*/ 	.word	index@(_Z11forward_algv)
        /*0014*/ 	.word	0x00000000


	//----- nvinfo : EIATTR_MIN_STACK_SIZE
	.align		4
.L_3:
        /*0018*/ 	.byte	0x04, 0x12
        /*001a*/ 	.short	(.L_5 - .L_4)
	.align		4
.L_4:
        /*001c*/ 	.word	index@(_Z11forward_algv)
        /*0020*/ 	.word	0x00000000
.L_5:


//--------------------- .nv.compat                --------------------------
	.section	.nv.compat,"",@"SHT_CUDA_COMPAT_INFO"
	.align	4
        /*0000*/ 	.byte	0x02, 0x09, 0x00, 0x00, 0x02, 0x02, 0x01, 0x00, 0x02, 0x05, 0x05, 0x00, 0x03, 0x07, 0x01, 0x01
        /*0010*/ 	.byte	0x02, 0x03, 0x00, 0x00, 0x02, 0x06, 0x01, 0x00, 0x04, 0x0b, 0x08, 0x00, 0x09, 0x00, 0x00, 0x00
        /*0020*/ 	.byte	0x00, 0x00, 0x00, 0x00


//--------------------- .nv.info._Z11forward_algv --------------------------
	.section	.nv.info._Z11forward_algv,"",@"SHT_CUDA_INFO"
	.sectionflags	@""
	.align	4


	//----- nvinfo : EIATTR_CUDA_API_VERSION
	.align		4
        /*0000*/ 	.byte	0x04, 0x37
        /*0002*/ 	.short	(.L_7 - .L_6)
.L_6:
        /*0004*/ 	.word	0x00000082


	//----- nvinfo : EIATTR_SPARSE_MMA_MASK
	.align		4
.L_7:
        /*0008*/ 	.byte	0x03, 0x50
        /*000a*/ 	.short	0x0000


	//----- nvinfo : EIATTR_MAXREG_COUNT
	.align		4
        /*000c*/ 	.byte	0x03, 0x1b
        /*000e*/ 	.short	0x00ff


	//----- nvinfo : EIATTR_MERCURY_ISA_VERSION
	.align		4
        /*0010*/ 	.byte	0x03, 0x5f
        /*0012*/ 	.short	0x0101


	//----- nvinfo : EIATTR_VRC_CTA_INIT_COUNT
	.align		4
        /*0014*/ 	.byte	0x02, 0x4a
	.zero		1
	.zero		1


	//----- nvinfo : EIATTR_EXIT_INSTR_OFFSETS
	.align		4
        /*0018*/ 	.byte	0x04, 0x1c
        /*001a*/ 	.short	(.L_9 - .L_8)


	//   ....[0]....
.L_8:
        /*001c*/ 	.word	0x00000010


	//----- nvinfo : EIATTR_SW_WAR
	.align		4
.L_9:
        /*0020*/ 	.byte	0x04, 0x36
        /*0022*/ 	.short	(.L_11 - .L_10)
.L_10:
        /*0024*/ 	.word	0x00000008
.L_11:


//--------------------- .nv.callgraph             --------------------------
	.section	.nv.callgraph,"",@"SHT_CUDA_CALLGRAPH"
	.align	4
	.sectionentsize	8
	.align		4
        /*0000*/ 	.word	0x00000000
	.align		4
        /*0004*/ 	.word	0xffffffff
	.align		4
        /*0008*/ 	.word	0x00000000
	.align		4
        /*000c*/ 	.word	0xfffffffe
	.align		4
        /*0010*/ 	.word	0x00000000
	.align		4
        /*0014*/ 	.word	0xfffffffd
	.align		4
        /*0018*/ 	.word	0x00000000
	.align		4
        /*001c*/ 	.word	0xfffffffc


//--------------------- .text._Z11forward_algv    --------------------------
	.section	.text._Z11forward_algv,"ax",@progbits
	.align	128
        .global         _Z11forward_algv
        .type           _Z11forward_algv,@function
        .size           _Z11forward_algv,(.L_x_1 - _Z11forward_algv)
        .other          _Z11forward_algv,@"STO_CUDA_ENTRY STV_DEFAULT"
_Z11forward_algv:
.text._Z11forward_algv:
[----:B------:R-:W-:Y:S01]  /*0000*/  LDC R1, c[0x0][0x37c] ;  /* 0x0000df00ff017b82 */ /* 0x000fe20000000800 */
[----:B------:R-:W-:Y:S05]  /*0010*/  EXIT ;  /* 0x000000000000794d */ /* 0x000fea0003800000 */
.L_x_0:
[----:B------:R-:W-:-:S00]  /*0020*/  BRA `(.L_x_0) ;  /* 0xfffffffc00fc7947 */ /* 0x000fc0000383ffff */
[----:B------:R-:W-:-:S00]  /*0030*/  NOP ;  /* 0x0000000000007918 */ /* 0x000fc00000000000 */
        /* <DEDUP_REMOVED lines=12> */
.L_x_1:


//--------------------- .nv.shared.reserved.0     --------------------------
	.section	.nv.shared.reserved.0,"aw",@nobits
	.weak		__nv_reservedSMEM_offset_0_alias
	.size		__nv_reservedSMEM_offset_0_alias, 0, 64
	.other		__nv_reservedSMEM_offset_0_alias,@"STO_CUDA_RESERVED_SHARED STV_DEFAULT"
__nv_reservedSMEM_offset_0_alias:
	.zero		0
	.zero		64


//--------------------- .nv.constant0._Z11forward_algv --------------------------
	.section	.nv.constant0._Z11forward_algv,"a",@progbits
	.sectionflags	@""
	.align	4
.nv.constant0._Z11forward_algv:
	.zero		896


//--------------------- SYMBOLS --------------------------

	.type		.nv.reservedSmem.offset0,@object
	.size		.nv.reservedSmem.offset0,0x4
